	.headerflags	@"EF_CUDA_TEXMODE_UNIFIED EF_CUDA_64BIT_ADDRESS EF_CUDA_ACCELERATORS EF_CUDA_SM90 EF_CUDA_VIRTUAL_SM(EF_CUDA_SM90)"
	.elftype	@"ET_EXEC"


//--------------------- .nv.info                  --------------------------
	.section	.nv.info,"",@"SHT_CUDA_INFO"
	.align	4


	//----- nvinfo : EIATTR_REGCOUNT
	.align		4
        /*0000*/ 	.byte	0x04, 0x2f
        /*0002*/ 	.short	(.L_3 - .L_2)
	.align		4
.L_2:
        /*0004*/ 	.word	index@(triton_poi_fused__native_batch_norm_legit_no_training_relu_36)
        /*0008*/ 	.word	0x00000020


	//----- nvinfo : EIATTR_MIN_STACK_SIZE
	.align		4
.L_3:
        /*000c*/ 	.byte	0x04, 0x12
        /*000e*/ 	.short	(.L_5 - .L_4)
	.align		4
.L_4:
        /*0010*/ 	.word	index@(triton_poi_fused__native_batch_norm_legit_no_training_relu_36)
        /*0014*/ 	.word	0x00000000


	//----- nvinfo : EIATTR_FRAME_SIZE
	.align		4
.L_5:
        /*0018*/ 	.byte	0x04, 0x11
        /*001a*/ 	.short	(.L_7 - .L_6)
	.align		4
.L_6:
        /*001c*/ 	.word	index@(triton_poi_fused__native_batch_norm_legit_no_training_relu_36)
        /*0020*/ 	.word	0x00000000


	//----- nvinfo : EIATTR_MIN_STACK_SIZE
	.align		4
.L_7:
        /*0024*/ 	.byte	0x04, 0x12
        /*0026*/ 	.short	(.L_9 - .L_8)
	.align		4
.L_8:
        /*0028*/ 	.word	index@(triton_poi_fused__native_batch_norm_legit_no_training_relu_36)
        /*002c*/ 	.word	0x00000000
.L_9:


//--------------------- .nv.info.triton_poi_fused__native_batch_norm_legit_no_training_relu_36 --------------------------
	.section	.nv.info.triton_poi_fused__native_batch_norm_legit_no_training_relu_36,"",@"SHT_CUDA_INFO"
	.sectionflags	@""
	.align	4


	//----- nvinfo : EIATTR_CUDA_API_VERSION
	.align		4
        /*0000*/ 	.byte	0x04, 0x37
        /*0002*/ 	.short	(.L_11 - .L_10)
.L_10:
        /*0004*/ 	.word	0x0000007c


	//----- nvinfo : EIATTR_KPARAM_INFO
	.align		4
.L_11:
        /*0008*/ 	.byte	0x04, 0x17
        /*000a*/ 	.short	(.L_13 - .L_12)
.L_12:
        /*000c*/ 	.word	0x00000000
        /*0010*/ 	.short	0x0007
        /*0012*/ 	.short	0x0034
        /*0014*/ 	.byte	0x00, 0xf0, 0x11, 0x00


	//----- nvinfo : EIATTR_KPARAM_INFO
	.align		4
.L_13:
        /*0018*/ 	.byte	0x04, 0x17
        /*001a*/ 	.short	(.L_15 - .L_14)
.L_14:
        /*001c*/ 	.word	0x00000000
        /*0020*/ 	.short	0x0006
        /*0022*/ 	.short	0x0030
        /*0024*/ 	.byte	0x00, 0xf0, 0x11, 0x00


	//----- nvinfo : EIATTR_KPARAM_INFO
	.align		4
.L_15:
        /*0028*/ 	.byte	0x04, 0x17
        /*002a*/ 	.short	(.L_17 - .L_16)
.L_16:
        /*002c*/ 	.word	0x00000000
        /*0030*/ 	.short	0x0005
        /*0032*/ 	.short	0x0028
        /*0034*/ 	.byte	0x00, 0xf4, 0x21, 0x00


	//----- nvinfo : EIATTR_KPARAM_INFO
	.align		4
.L_17:
        /*0038*/ 	.byte	0x04, 0x17
        /*003a*/ 	.short	(.L_19 - .L_18)
.L_18:
        /*003c*/ 	.word	0x00000000
        /*0040*/ 	.short	0x0004
        /*0042*/ 	.short	0x0020
        /*0044*/ 	.byte	0x00, 0xf4, 0x21, 0x00


	//----- nvinfo : EIATTR_KPARAM_INFO
	.align		4
.L_19:
        /*0048*/ 	.byte	0x04, 0x17
        /*004a*/ 	.short	(.L_21 - .L_20)
.L_20:
        /*004c*/ 	.word	0x00000000
        /*0050*/ 	.short	0x0003
        /*0052*/ 	.short	0x0018
        /*0054*/ 	.byte	0x00, 0xf4, 0x21, 0x00


	//----- nvinfo : EIATTR_KPARAM_INFO
	.align		4
.L_21:
        /*0058*/ 	.byte	0x04, 0x17
        /*005a*/ 	.short	(.L_23 - .L_22)
.L_22:
        /*005c*/ 	.word	0x00000000
        /*0060*/ 	.short	0x0002
        /*0062*/ 	.short	0x0010
        /*0064*/ 	.byte	0x00, 0xf4, 0x21, 0x00


	//----- nvinfo : EIATTR_KPARAM_INFO
	.align		4
.L_23:
        /*0068*/ 	.byte	0x04, 0x17
        /*006a*/ 	.short	(.L_25 - .L_24)
.L_24:
        /*006c*/ 	.word	0x00000000
        /*0070*/ 	.short	0x0001
        /*0072*/ 	.short	0x0008
        /*0074*/ 	.byte	0x00, 0xf4, 0x21, 0x00


	//----- nvinfo : EIATTR_KPARAM_INFO
	.align		4
.L_25:
        /*0078*/ 	.byte	0x04, 0x17
        /*007a*/ 	.short	(.L_27 - .L_26)
.L_26:
        /*007c*/ 	.word	0x00000000
        /*0080*/ 	.short	0x0000
        /*0082*/ 	.short	0x0000
        /*0084*/ 	.byte	0x00, 0xf4, 0x21, 0x00


	//----- nvinfo : EIATTR_SPARSE_MMA_MASK
	.align		4
.L_27:
        /*0088*/ 	.byte	0x03, 0x50
        /*008a*/ 	.short	0x0000


	//----- nvinfo : EIATTR_MAXREG_COUNT
	.align		4
        /*008c*/ 	.byte	0x03, 0x1b
        /*008e*/ 	.short	0x00ff


	//----- nvinfo : EIATTR_EXIT_INSTR_OFFSETS
	.align		4
        /*0090*/ 	.byte	0x04, 0x1c
        /*0092*/ 	.short	(.L_29 - .L_28)


	//   ....[0]....
.L_28:
        /*0094*/ 	.word	0x00000b80


	//   ....[1]....
        /*0098*/ 	.word	0x00000c00


	//----- nvinfo : EIATTR_REQNTID
	.align		4
.L_29:
        /*009c*/ 	.byte	0x04, 0x10
        /*009e*/ 	.short	(.L_31 - .L_30)
.L_30:
        /*00a0*/ 	.word	0x00000080
        /*00a4*/ 	.word	0x00000001
        /*00a8*/ 	.word	0x00000001


	//----- nvinfo : EIATTR_CBANK_PARAM_SIZE
	.align		4
.L_31:
        /*00ac*/ 	.byte	0x03, 0x19
        /*00ae*/ 	.short	0x0038


	//----- nvinfo : EIATTR_PARAM_CBANK
	.align		4
        /*00b0*/ 	.byte	0x04, 0x0a
        /*00b2*/ 	.short	(.L_33 - .L_32)
	.align		4
.L_32:
        /*00b4*/ 	.word	index@(.nv.constant0.triton_poi_fused__native_batch_norm_legit_no_training_relu_36)
        /*00b8*/ 	.short	0x0210
        /*00ba*/ 	.short	0x0038


	//----- nvinfo : EIATTR_SW_WAR
	.align		4
.L_33:
        /*00bc*/ 	.byte	0x04, 0x36
        /*00be*/ 	.short	(.L_35 - .L_34)
.L_34:
        /*00c0*/ 	.word	0x00000008
.L_35:


//--------------------- .nv.callgraph             --------------------------
	.section	.nv.callgraph,"",@"SHT_CUDA_CALLGRAPH"
	.align	4
	.sectionentsize	8
	.align		4
        /*0000*/ 	.word	0x00000000
	.align		4
        /*0004*/ 	.word	0xffffffff
	.align		4
        /*0008*/ 	.word	0x00000000
	.align		4
        /*000c*/ 	.word	0xfffffffe
	.align		4
        /*0010*/ 	.word	0x00000000
	.align		4
        /*0014*/ 	.word	0xfffffffd
	.align		4
        /*0018*/ 	.word	0x00000000
	.align		4
        /*001c*/ 	.word	0xfffffffc


//--------------------- .nv.constant4             --------------------------
	.section	.nv.constant4,"a",@progbits
	.align	8
	.align		8
.nv.constant4:
        /*0000*/ 	.dword	_$_str
	.align		8
        /*0008*/ 	.dword	_$_str_$_2


//--------------------- .text.triton_poi_fused__native_batch_norm_legit_no_training_relu_36 --------------------------
	.section	.text.triton_poi_fused__native_batch_norm_legit_no_training_relu_36,"ax",@progbits
	.sectionflags	@"SHF_BARRIERS=1"
	.align	128
        .global         triton_poi_fused__native_batch_norm_legit_no_training_relu_36
        .type           triton_poi_fused__native_batch_norm_legit_no_training_relu_36,@function
        .size           triton_poi_fused__native_batch_norm_legit_no_training_relu_36,(.L_x_1 - triton_poi_fused__native_batch_norm_legit_no_training_relu_36)
        .other          triton_poi_fused__native_batch_norm_legit_no_training_relu_36,@"STO_CUDA_ENTRY STV_DEFAULT"
triton_poi_fused__native_batch_norm_legit_no_training_relu_36:
.text.triton_poi_fused__native_batch_norm_legit_no_training_relu_36:
[----:B------:R-:W0:Y:S01]  /*0000*/  LDC R1, c[0x0][0x28] ;  /* 0x00000a00ff017b82 */ /* 0x000e220000000800 */
[----:B------:R-:W1:Y:S07]  /*0010*/  S2R R3, SR_CTAID.Y ;  /* 0x0000000000037919 */ /* 0x000e6e0000002600 */
[----:B------:R-:W2:Y:S01]  /*0020*/  LDC.64 R8, c[0x0][0x220] ;  /* 0x00008800ff087b82 */ /* 0x000ea20000000a00 */
[----:B------:R-:W-:Y:S01]  /*0030*/  CS2R R6, SRZ ;  /* 0x0000000000067805 */ /* 0x000fe2000001ff00 */
[----:B------:R-:W-:Y:S01]  /*0040*/  ULDC.64 UR6, c[0x0][0x208] ;  /* 0x0000820000067ab9 */ /* 0x000fe20000000a00 */
[----:B------:R-:W3:Y:S01]  /*0050*/  S2R R10, SR_TID.X ;  /* 0x00000000000a7919 */ /* 0x000ee20000002100 */
[----:B------:R-:W4:Y:S04]  /*0060*/  S2R R21, SR_CTAID.X ;  /* 0x0000000000157919 */ /* 0x000f280000002500 */
[----:B------:R-:W5:Y:S08]  /*0070*/  LDC.64 R24, c[0x0][0x210] ;  /* 0x00008400ff187b82 */ /* 0x000f700000000a00 */
[----:B------:R-:W4:Y:S01]  /*0080*/  LDC.64 R26, c[0x0][0x218] ;  /* 0x00008600ff1a7b82 */ /* 0x000f220000000a00 */
[----:B-1----:R-:W-:-:S02]  /*0090*/  IMAD.SHL.U32 R3, R3, 0x20, RZ ;  /* 0x0000002003037824 */ /* 0x002fc400078e00ff */
[----:B---3--:R-:W-:-:S05]  /*00a0*/  IMAD.SHL.U32 R0, R10, 0x4, RZ ;  /* 0x000000040a007824 */ /* 0x008fca00078e00ff */
[----:B------:R-:W-:-:S04]  /*00b0*/  LOP3.LUT R20, R3, 0x1c, R0, 0xf8, !PT ;  /* 0x0000001c03147812 */ /* 0x000fc800078ef800 */
[C---:B------:R-:W-:Y:S01]  /*00c0*/  ISETP.GE.AND P0, PT, R20.reuse, 0x680, PT ;  /* 0x000006801400780c */ /* 0x040fe20003f06270 */
[----:B------:R-:W-:-:S05]  /*00d0*/  IMAD.HI R2, R20, 0x4ec4ec4f, RZ ;  /* 0x4ec4ec4f14027827 */ /* 0x000fca00078e02ff */
[----:B------:R-:W-:-:S04]  /*00e0*/  SHF.R.U32.HI R5, RZ, 0x1f, R2 ;  /* 0x0000001fff057819 */ /* 0x000fc80000011602 */
[----:B------:R-:W-:Y:S02]  /*00f0*/  LEA.HI.SX32 R13, R2, R5, 0x19 ;  /* 0x00000005020d7211 */ /* 0x000fe400078fcaff */
[----:B------:R-:W-:-:S03]  /*0100*/  CS2R R4, SRZ ;  /* 0x0000000000047805 */ /* 0x000fc6000001ff00 */
[----:B------:R-:W-:-:S04]  /*0110*/  IMAD R20, R13, -0x1a0, R20 ;  /* 0xfffffe600d147824 */ /* 0x000fc800078e0214 */
[----:B--2---:R-:W-:-:S05]  /*0120*/  IMAD.WIDE R8, R20, 0x4, R8 ;  /* 0x0000000414087825 */ /* 0x004fca00078e0208 */
[----:B------:R1:W2:Y:S01]  /*0130*/  @!P0 LDG.E.EL.128 R4, desc[UR6][R8.64] ;  /* 0x0000000608048981 */ /* 0x0002a2000c2e1d00 */
[----:B------:R-:W-:Y:S01]  /*0140*/  SHF.R.U32.HI R2, RZ, 0x3, R10 ;  /* 0x00000003ff027819 */ /* 0x000fe2000001160a */
[----:B----4-:R-:W-:Y:S01]  /*0150*/  IMAD.SHL.U32 R21, R21, 0x20, RZ ;  /* 0x0000002015157824 */ /* 0x010fe200078e00ff */
[----:B------:R-:W-:Y:S01]  /*0160*/  CS2R R14, SRZ ;  /* 0x00000000000e7805 */ /* 0x000fe2000001ff00 */
[----:B------:R-:W-:Y:S01]  /*0170*/  IMAD R13, R13, 0x6800, R20 ;  /* 0x000068000d0d7824 */ /* 0x000fe200078e0214 */
[----:B------:R-:W-:Y:S02]  /*0180*/  SGXT.U32 R2, R2, 0x4 ;  /* 0x000000040202781a */ /* 0x000fe40000000000 */
[----:B------:R-:W-:Y:S01]  /*0190*/  CS2R R18, SRZ ;  /* 0x0000000000127805 */ /* 0x000fe2000001ff00 */
[----:B0-----:R-:W-:Y:S01]  /*01a0*/  IMAD.WIDE R26, R20, 0x4, R26 ;  /* 0x00000004141a7825 */ /* 0x001fe200078e021a */
[----:B------:R-:W-:Y:S02]  /*01b0*/  LOP3.LUT R10, R21, R2, RZ, 0xfc, !PT ;  /* 0x00000002150a7212 */ /* 0x000fe400078efcff */
[----:B-1----:R-:W-:-:S02]  /*01c0*/  CS2R R8, SRZ ;  /* 0x0000000000087805 */ /* 0x002fc4000001ff00 */
[----:B------:R-:W-:Y:S02]  /*01d0*/  LOP3.LUT R11, R21, 0x10, R2, 0xfe, !PT ;  /* 0x00000010150b7812 */ /* 0x000fe400078efe02 */
[C---:B------:R-:W-:Y:S01]  /*01e0*/  ISETP.LT.AND P1, PT, R10.reuse, 0x40, !P0 ;  /* 0x000000400a00780c */ /* 0x040fe20004721270 */
[--C-:B------:R-:W-:Y:S01]  /*01f0*/  IMAD R23, R10, 0x1a0, R13.reuse ;  /* 0x000001a00a177824 */ /* 0x100fe200078e020d */
[C---:B------:R-:W-:Y:S01]  /*0200*/  ISETP.LT.AND P2, PT, R11.reuse, 0x40, !P0 ;  /* 0x000000400b00780c */ /* 0x040fe20004741270 */
[----:B------:R-:W-:Y:S01]  /*0210*/  IMAD R17, R11, 0x1a0, R13 ;  /* 0x000001a00b117824 */ /* 0x000fe200078e020d */
[----:B------:R-:W-:Y:S01]  /*0220*/  CS2R R10, SRZ ;  /* 0x00000000000a7805 */ /* 0x000fe2000001ff00 */
[----:B-----5:R-:W-:Y:S01]  /*0230*/  IMAD.WIDE R22, R23, 0x4, R24 ;  /* 0x0000000417167825 */ /* 0x020fe200078e0218 */
[----:B------:R-:W-:-:S03]  /*0240*/  CS2R R12, SRZ ;  /* 0x00000000000c7805 */ /* 0x000fc6000001ff00 */
[----:B------:R-:W-:Y:S01]  /*0250*/  IMAD.WIDE R24, R17, 0x4, R24 ;  /* 0x0000000411187825 */ /* 0x000fe200078e0218 */
[----:B------:R-:W-:Y:S02]  /*0260*/  CS2R R16, SRZ ;  /* 0x0000000000107805 */ /* 0x000fe4000001ff00 */
[----:B------:R0:W3:Y:S04]  /*0270*/  @!P0 LDG.E.EL.128 R12, desc[UR6][R26.64] ;  /* 0x000000061a0c8981 */ /* 0x0000e8000c2e1d00 */
[----:B------:R1:W3:Y:S04]  /*0280*/  @P1 LDG.E.EL.128 R8, desc[UR6][R22.64] ;  /* 0x0000000616081981 */ /* 0x0002e8000c2e1d00 */
[----:B------:R4:W5:Y:S01]  /*0290*/  @P2 LDG.E.EL.128 R16, desc[UR6][R24.64] ;  /* 0x0000000618102981 */ /* 0x000962000c2e1d00 */
[----:B0-----:R-:W0:Y:S01]  /*02a0*/  LDC.64 R26, c[0x0][0x228] ;  /* 0x00008a00ff1a7b82 */ /* 0x001e220000000a00 */
[----:B--2---:R-:W-:-:S04]  /*02b0*/  FADD R4, R4, 9.9999997473787516356e-06 ;  /* 0x3727c5ac04047421 */ /* 0x004fc80000000000 */
[----:B------:R-:W2:Y:S01]  /*02c0*/  MUFU.SQRT R28, R4 ;  /* 0x00000004001c7308 */ /* 0x000ea20000002000 */
[----:B-1----:R-:W-:Y:S01]  /*02d0*/  FADD R23, R7, 9.9999997473787516356e-06 ;  /* 0x3727c5ac07177421 */ /* 0x002fe20000000000 */
[----:B------:R-:W-:Y:S01]  /*02e0*/  FADD R6, R6, 9.9999997473787516356e-06 ;  /* 0x3727c5ac06067421 */ /* 0x000fe20000000000 */
[----:B------:R-:W-:-:S05]  /*02f0*/  FADD R5, R5, 9.9999997473787516356e-06 ;  /* 0x3727c5ac05057421 */ /* 0x000fca0000000000 */
[----:B----4-:R-:W1:Y:S01]  /*0300*/  MUFU.SQRT R24, R6 ;  /* 0x0000000600187308 */ /* 0x010e620000002000 */
[----:B--2---:R-:W-:-:S07]  /*0310*/  FSETP.GT.AND P6, PT, R28, 8.50705917302346158658e+37, PT ;  /* 0x7e8000001c00780b */ /* 0x004fce0003fc4000 */
[----:B------:R-:W2:Y:S01]  /*0320*/  MUFU.SQRT R23, R23 ;  /* 0x0000001700177308 */ /* 0x000ea20000002000 */
[----:B------:R-:W-:Y:S01]  /*0330*/  FSETP.GEU.AND P1, PT, R28, 1.175494350822287508e-38, PT ;  /* 0x008000001c00780b */ /* 0x000fe20003f2e000 */
[----:B------:R-:W-:-:S06]  /*0340*/  IMAD.MOV.U32 R7, RZ, RZ, 0x3e800000 ;  /* 0x3e800000ff077424 */ /* 0x000fcc00078e00ff */
[----:B------:R4:W0:Y:S01]  /*0350*/  MUFU.SQRT R29, R5 ;  /* 0x00000005001d7308 */ /* 0x0008220000002000 */
[----:B-1----:R-:W-:Y:S01]  /*0360*/  FSETP.GT.AND P4, PT, R24, 8.50705917302346158658e+37, PT ;  /* 0x7e8000001800780b */ /* 0x002fe20003f84000 */
[----:B------:R-:W-:Y:S01]  /*0370*/  @P6 FMUL R28, R28, 0.25 ;  /* 0x3e8000001c1c6820 */ /* 0x000fe20000400000 */
[----:B----4-:R-:W-:Y:S02]  /*0380*/  FSEL R5, R7, 1, P6 ;  /* 0x3f80000007057808 */ /* 0x010fe40003000000 */
[----:B--2---:R-:W-:Y:S01]  /*0390*/  FSETP.GT.AND P6, PT, R23, 8.50705917302346158658e+37, PT ;  /* 0x7e8000001700780b */ /* 0x004fe20003fc4000 */
[----:B------:R-:W-:Y:S01]  /*03a0*/  @!P1 FMUL R28, R28, 16777216 ;  /* 0x4b8000001c1c9820 */ /* 0x000fe20000400000 */
[----:B------:R-:W-:Y:S01]  /*03b0*/  FSETP.GEU.AND P5, PT, R24, 1.175494350822287508e-38, PT ;  /* 0x008000001800780b */ /* 0x000fe20003fae000 */
[----:B------:R-:W-:Y:S01]  /*03c0*/  @!P1 FMUL R5, R5, 16777216 ;  /* 0x4b80000005059820 */ /* 0x000fe20000400000 */
[----:B0-----:R-:W-:Y:S02]  /*03d0*/  FSETP.GT.AND P2, PT, R29, 8.50705917302346158658e+37, PT ;  /* 0x7e8000001d00780b */ /* 0x001fe40003f44000 */
[----:B------:R-:W-:-:S02]  /*03e0*/  FSETP.GEU.AND P1, PT, R23, 1.175494350822287508e-38, PT ;  /* 0x008000001700780b */ /* 0x000fc40003f2e000 */
[----:B------:R-:W-:Y:S01]  /*03f0*/  FSETP.GEU.AND P3, PT, R29, 1.175494350822287508e-38, PT ;  /* 0x008000001d00780b */ /* 0x000fe20003f6e000 */
[C---:B---3--:R-:W-:Y:S01]  /*0400*/  FADD R22, -R12.reuse, R8 ;  /* 0x000000080c167221 */ /* 0x048fe20000000100 */
[----:B-----5:R-:W-:Y:S01]  /*0410*/  FADD R16, -R12, R16 ;  /* 0x000000100c107221 */ /* 0x020fe20000000100 */
[----:B------:R-:W-:Y:S01]  /*0420*/  @P4 FMUL R24, R24, 0.25 ;  /* 0x3e80000018184820 */ /* 0x000fe20000400000 */
[----:B------:R-:W-:Y:S01]  /*0430*/  FADD R12, -R13, R9 ;  /* 0x000000090d0c7221 */ /* 0x000fe20000000100 */
[----:B------:R-:W-:Y:S01]  /*0440*/  @P6 FMUL R23, R23, 0.25 ;  /* 0x3e80000017176820 */ /* 0x000fe20000400000 */
[----:B------:R-:W0:Y:S01]  /*0450*/  LDC.64 R8, c[0x0][0x230] ;  /* 0x00008c00ff087b82 */ /* 0x000e220000000a00 */
[----:B------:R-:W-:Y:S02]  /*0460*/  @!P5 FMUL R24, R24, 16777216 ;  /* 0x4b8000001818d820 */ /* 0x000fe40000400000 */
[----:B------:R-:W-:Y:S02]  /*0470*/  @P2 FMUL R29, R29, 0.25 ;  /* 0x3e8000001d1d2820 */ /* 0x000fe40000400000 */
[----:B------:R-:W-:-:S02]  /*0480*/  @!P1 FMUL R23, R23, 16777216 ;  /* 0x4b80000017179820 */ /* 0x000fc40000400000 */
[----:B------:R-:W-:Y:S01]  /*0490*/  @!P3 FMUL R29, R29, 16777216 ;  /* 0x4b8000001d1db820 */ /* 0x000fe20000400000 */
[----:B------:R-:W1:Y:S01]  /*04a0*/  MUFU.RCP R6, R28 ;  /* 0x0000001c00067308 */ /* 0x000e620000001000 */
[----:B------:R-:W-:Y:S01]  /*04b0*/  FADD R17, -R13, R17 ;  /* 0x000000110d117221 */ /* 0x000fe20000000100 */
[C---:B------:R-:W-:Y:S01]  /*04c0*/  FADD R13, -R14.reuse, R10 ;  /* 0x0000000a0e0d7221 */ /* 0x040fe20000000100 */
[----:B------:R-:W-:-:S05]  /*04d0*/  FADD R18, -R14, R18 ;  /* 0x000000120e127221 */ /* 0x000fca0000000100 */
[----:B------:R2:W3:Y:S01]  /*04e0*/  MUFU.RCP R4, R29 ;  /* 0x0000001d00047308 */ /* 0x0004e20000001000 */
[----:B------:R-:W-:Y:S01]  /*04f0*/  FADD R14, -R15, R11 ;  /* 0x0000000b0f0e7221 */ /* 0x000fe20000000100 */
[----:B------:R-:W-:-:S06]  /*0500*/  FSEL R25, R7, 1, P2 ;  /* 0x3f80000007197808 */ /* 0x000fcc0001000000 */
[----:B------:R-:W4:Y:S01]  /*0510*/  MUFU.RCP R24, R24 ;  /* 0x0000001800187308 */ /* 0x000f220000001000 */
[----:B------:R-:W-:-:S07]  /*0520*/  FSEL R11, R7, 1, P4 ;  /* 0x3f800000070b7808 */ /* 0x000fce0002000000 */
[----:B------:R-:W5:Y:S01]  /*0530*/  MUFU.RCP R23, R23 ;  /* 0x0000001700177308 */ /* 0x000f620000001000 */
[----:B------:R-:W-:Y:S01]  /*0540*/  FSEL R10, R7, 1, P6 ;  /* 0x3f800000070a7808 */ /* 0x000fe20003000000 */
[----:B------:R-:W-:Y:S01]  /*0550*/  @!P3 FMUL R25, R25, 16777216 ;  /* 0x4b8000001919b820 */ /* 0x000fe20000400000 */
[----:B------:R-:W-:-:S03]  /*0560*/  @!P5 FMUL R11, R11, 16777216 ;  /* 0x4b8000000b0bd820 */ /* 0x000fc60000400000 */
[----:B------:R-:W-:Y:S01]  /*0570*/  @!P1 FMUL R10, R10, 16777216 ;  /* 0x4b8000000a0a9820 */ /* 0x000fe20000400000 */
[----:B------:R-:W-:Y:S01]  /*0580*/  FADD R19, -R15, R19 ;  /* 0x000000130f137221 */ /* 0x000fe20000000100 */
[----:B--2---:R-:W-:-:S04]  /*0590*/  IMAD.WIDE R28, R20, 0x4, R26 ;  /* 0x00000004141c7825 */ /* 0x004fc800078e021a */
[----:B-1----:R-:W-:Y:S01]  /*05a0*/  FMUL R15, R6, R5 ;  /* 0x00000005060f7220 */ /* 0x002fe20000400000 */
[----:B---3--:R-:W-:Y:S01]  /*05b0*/  FMUL R25, R4, R25 ;  /* 0x0000001904197220 */ /* 0x008fe20000400000 */
[----:B----4-:R-:W-:Y:S01]  /*05c0*/  FMUL R24, R24, R11 ;  /* 0x0000000b18187220 */ /* 0x010fe20000400000 */
[----:B0-----:R-:W-:Y:S01]  /*05d0*/  IMAD.WIDE R26, R20, 0x4, R8 ;  /* 0x00000004141a7825 */ /* 0x001fe200078e0208 */
[----:B------:R-:W-:Y:S02]  /*05e0*/  CS2R R4, SRZ ;  /* 0x0000000000047805 */ /* 0x000fe4000001ff00 */
[----:B------:R-:W-:Y:S01]  /*05f0*/  CS2R R6, SRZ ;  /* 0x0000000000067805 */ /* 0x000fe2000001ff00 */
[----:B-----5:R-:W-:Y:S01]  /*0600*/  FMUL R23, R23, R10 ;  /* 0x0000000a17177220 */ /* 0x020fe20000400000 */
[----:B------:R-:W-:Y:S02]  /*0610*/  CS2R R8, SRZ ;  /* 0x0000000000087805 */ /* 0x000fe4000001ff00 */
[----:B------:R-:W-:-:S02]  /*0620*/  CS2R R10, SRZ ;  /* 0x00000000000a7805 */ /* 0x000fc4000001ff00 */
[----:B------:R-:W2:Y:S04]  /*0630*/  @!P0 LDG.E.EL.128 R4, desc[UR6][R28.64] ;  /* 0x000000061c048981 */ /* 0x000ea8000c2e1d00 */
[----:B------:R0:W2:Y:S01]  /*0640*/  @!P0 LDG.E.EL.128 R8, desc[UR6][R26.64] ;  /* 0x000000061a088981 */ /* 0x0000a2000c2e1d00 */
[----:B------:R-:W1:Y:S01]  /*0650*/  S2R R20, SR_TID.X ;  /* 0x0000000000147919 */ /* 0x000e620000002100 */
[----:B------:R-:W3:Y:S01]  /*0660*/  S2UR UR5, SR_CgaCtaId ;  /* 0x00000000000579c3 */ /* 0x000ee20000008800 */
[C---:B------:R-:W-:Y:S01]  /*0670*/  FMUL R17, R25.reuse, R17 ;  /* 0x0000001119117220 */ /* 0x040fe20000400000 */
[----:B------:R-:W-:Y:S01]  /*0680*/  FMUL R12, R25, R12 ;  /* 0x0000000c190c7220 */ /* 0x000fe20000400000 */
[C---:B------:R-:W-:Y:S01]  /*0690*/  FMUL R25, R15.reuse, R16 ;  /* 0x000000100f197220 */ /* 0x040fe20000400000 */
[----:B------:R-:W-:Y:S01]  /*06a0*/  FMUL R15, R15, R22 ;  /* 0x000000160f0f7220 */ /* 0x000fe20000400000 */
[----:B------:R-:W-:Y:S01]  /*06b0*/  UMOV UR4, 0x400 ;  /* 0x0000040000047882 */ /* 0x000fe20000000000 */
[C---:B------:R-:W-:Y:S01]  /*06c0*/  FMUL R13, R24.reuse, R13 ;  /* 0x0000000d180d7220 */ /* 0x040fe20000400000 */
[C---:B------:R-:W-:Y:S01]  /*06d0*/  FMUL R14, R23.reuse, R14 ;  /* 0x0000000e170e7220 */ /* 0x040fe20000400000 */
[----:B0-----:R-:W-:Y:S01]  /*06e0*/  FMUL R27, R24, R18 ;  /* 0x00000012181b7220 */ /* 0x001fe20000400000 */
[----:B------:R-:W-:Y:S01]  /*06f0*/  FMUL R18, R23, R19 ;  /* 0x0000001317127220 */ /* 0x000fe20000400000 */
[----:B---3--:R-:W-:Y:S01]  /*0700*/  UPRMT UR4, UR5, 0x654, UR4 ;  /* 0x0000065405047896 */ /* 0x008fe20008000004 */
[----:B-1----:R-:W-:-:S05]  /*0710*/  IMAD.SHL.U32 R29, R20, 0x80, RZ ;  /* 0x00000080141d7824 */ /* 0x002fca00078e00ff */
[----:B------:R-:W-:-:S04]  /*0720*/  LOP3.LUT R29, R29, 0x380, RZ, 0xc0, !PT ;  /* 0x000003801d1d7812 */ /* 0x000fc800078ec0ff */
[C---:B------:R-:W-:Y:S02]  /*0730*/  LEA.HI R16, R29.reuse, UR4, RZ, 0x1d ;  /* 0x000000041d107c11 */ /* 0x040fe4000f8fe8ff */
[C---:B------:R-:W-:Y:S02]  /*0740*/  LOP3.LUT R22, R29.reuse, 0x40, RZ, 0xfc, !PT ;  /* 0x000000401d167812 */ /* 0x040fe400078efcff */
[----:B------:R-:W-:Y:S02]  /*0750*/  LOP3.LUT R26, R29, 0x60, RZ, 0xfc, !PT ;  /* 0x000000601d1a7812 */ /* 0x000fe400078efcff */
[----:B------:R-:W-:Y:S02]  /*0760*/  LEA.HI R22, R22, UR4, RZ, 0x1d ;  /* 0x0000000416167c11 */ /* 0x000fe4000f8fe8ff */
[----:B------:R-:W-:Y:S02]  /*0770*/  LEA.HI R26, R26, UR4, RZ, 0x1d ;  /* 0x000000041a1a7c11 */ /* 0x000fe4000f8fe8ff */
[----:B------:R-:W-:-:S04]  /*0780*/  SHF.R.U32.HI R20, RZ, 0x1, R20 ;  /* 0x00000001ff147819 */ /* 0x000fc80000011614 */
[----:B------:R-:W-:-:S05]  /*0790*/  LOP3.LUT R20, R20, 0x3c, RZ, 0xc0, !PT ;  /* 0x0000003c14147812 */ /* 0x000fca00078ec0ff */
[----:B------:R-:W-:Y:S02]  /*07a0*/  VIADD R20, R20, UR4 ;  /* 0x0000000414147c36 */ /* 0x000fe40008000000 */
[-CC-:B--2---:R-:W-:Y:S01]  /*07b0*/  FFMA R15, R15, R4.reuse, R8.reuse ;  /* 0x000000040f0f7223 */ /* 0x184fe20000000008 */
[----:B------:R-:W-:Y:S01]  /*07c0*/  FFMA R4, R25, R4, R8 ;  /* 0x0000000419047223 */ /* 0x000fe20000000008 */
[----:B------:R-:W-:Y:S01]  /*07d0*/  FFMA R12, R12, R5, R9 ;  /* 0x000000050c0c7223 */ /* 0x000fe20000000009 */
[----:B------:R-:W-:Y:S01]  /*07e0*/  LOP3.LUT R8, R29, 0x20, RZ, 0xfc, !PT ;  /* 0x000000201d087812 */ /* 0x000fe200078efcff */
[--C-:B------:R-:W-:Y:S01]  /*07f0*/  FFMA R13, R13, R6, R10.reuse ;  /* 0x000000060d0d7223 */ /* 0x100fe2000000000a */
[----:B------:R-:W-:Y:S01]  /*0800*/  LOP3.LUT R25, R29, R2, RZ, 0xfc, !PT ;  /* 0x000000021d197212 */ /* 0x000fe200078efcff */
[----:B------:R-:W-:Y:S01]  /*0810*/  FFMA R14, R14, R7, R11 ;  /* 0x000000070e0e7223 */ /* 0x000fe2000000000b */
[----:B------:R-:W-:Y:S01]  /*0820*/  FSETP.GEU.AND P3, PT, R15, RZ, PT ;  /* 0x000000ff0f00720b */ /* 0x000fe20003f6e000 */
[----:B------:R-:W-:Y:S01]  /*0830*/  FFMA R17, R17, R5, R9 ;  /* 0x0000000511117223 */ /* 0x000fe20000000009 */
[----:B------:R-:W-:Y:S01]  /*0840*/  LEA.HI R8, R8, UR4, RZ, 0x1d ;  /* 0x0000000408087c11 */ /* 0x000fe2000f8fe8ff */
[----:B------:R-:W-:Y:S01]  /*0850*/  FFMA R27, R27, R6, R10 ;  /* 0x000000061b1b7223 */ /* 0x000fe2000000000a */
[----:B------:R-:W-:Y:S01]  /*0860*/  FSETP.GEU.AND P2, PT, R12, RZ, PT ;  /* 0x000000ff0c00720b */ /* 0x000fe20003f4e000 */
[----:B------:R-:W-:Y:S01]  /*0870*/  IMAD R16, R25, 0x4, R16 ;  /* 0x0000000419107824 */ /* 0x000fe200078e0210 */
[----:B------:R-:W-:Y:S01]  /*0880*/  FSETP.GEU.AND P1, PT, R13, RZ, PT ;  /* 0x000000ff0d00720b */ /* 0x000fe20003f2e000 */
[----:B------:R-:W-:Y:S01]  /*0890*/  FFMA R18, R18, R7, R11 ;  /* 0x0000000712127223 */ /* 0x000fe2000000000b */
[----:B------:R-:W-:-:S02]  /*08a0*/  FSETP.GEU.AND P0, PT, R14, RZ, PT ;  /* 0x000000ff0e00720b */ /* 0x000fc40003f0e000 */
[----:B------:R-:W-:Y:S01]  /*08b0*/  FSEL R15, R15, RZ, P3 ;  /* 0x000000ff0f0f7208 */ /* 0x000fe20001800000 */
[----:B------:R-:W-:Y:S01]  /*08c0*/  IMAD R8, R25, 0x4, R8 ;  /* 0x0000000419087824 */ /* 0x000fe200078e0208 */
[----:B------:R-:W-:Y:S01]  /*08d0*/  FSEL R5, R12, RZ, P2 ;  /* 0x000000ff0c057208 */ /* 0x000fe20001000000 */
[----:B------:R-:W0:Y:S01]  /*08e0*/  LDC.64 R10, c[0x0][0x238] ;  /* 0x00008e00ff0a7b82 */ /* 0x000e220000000a00 */
[----:B------:R-:W-:Y:S02]  /*08f0*/  FSETP.GEU.AND P3, PT, R4, RZ, PT ;  /* 0x000000ff0400720b */ /* 0x000fe40003f6e000 */
[----:B------:R-:W-:Y:S02]  /*0900*/  FSEL R13, R13, RZ, P1 ;  /* 0x000000ff0d0d7208 */ /* 0x000fe40000800000 */
[----:B------:R-:W-:Y:S01]  /*0910*/  FSETP.GEU.AND P2, PT, R17, RZ, PT ;  /* 0x000000ff1100720b */ /* 0x000fe20003f4e000 */
[----:B------:R1:W-:Y:S01]  /*0920*/  STS [R16], R15 ;  /* 0x0000000f10007388 */ /* 0x0003e20000000800 */
[C---:B------:R-:W-:Y:S01]  /*0930*/  LEA R22, R25.reuse, R22, 0x2 ;  /* 0x0000001619167211 */ /* 0x040fe200078e10ff */
[----:B------:R-:W-:Y:S01]  /*0940*/  IMAD R25, R25, 0x4, R26 ;  /* 0x0000000419197824 */ /* 0x000fe200078e021a */
[----:B------:R-:W-:-:S02]  /*0950*/  FSEL R14, R14, RZ, P0 ;  /* 0x000000ff0e0e7208 */ /* 0x000fc40000000000 */
[----:B------:R-:W-:Y:S02]  /*0960*/  FSETP.GEU.AND P1, PT, R27, RZ, PT ;  /* 0x000000ff1b00720b */ /* 0x000fe40003f2e000 */
[----:B------:R-:W-:Y:S01]  /*0970*/  FSETP.GEU.AND P0, PT, R18, RZ, PT ;  /* 0x000000ff1200720b */ /* 0x000fe20003f0e000 */
[----:B------:R-:W-:Y:S01]  /*0980*/  STS [R8+0x80], R5 ;  /* 0x0000800508007388 */ /* 0x000fe20000000800 */
[----:B------:R-:W-:Y:S02]  /*0990*/  FSEL R17, R17, RZ, P2 ;  /* 0x000000ff11117208 */ /* 0x000fe40001000000 */
[----:B-1----:R-:W-:Y:S01]  /*09a0*/  FSEL R15, R4, RZ, P3 ;  /* 0x000000ff040f7208 */ /* 0x002fe20001800000 */
[----:B------:R-:W-:Y:S01]  /*09b0*/  STS [R22+0x100], R13 ;  /* 0x0001000d16007388 */ /* 0x000fe20000000800 */
[----:B------:R-:W-:Y:S02]  /*09c0*/  FSEL R27, R27, RZ, P1 ;  /* 0x000000ff1b1b7208 */ /* 0x000fe40000800000 */
[----:B------:R-:W-:Y:S01]  /*09d0*/  FSEL R18, R18, RZ, P0 ;  /* 0x000000ff12127208 */ /* 0x000fe20000000000 */
[----:B------:R-:W-:Y:S04]  /*09e0*/  STS [R25+0x180], R14 ;  /* 0x0001800e19007388 */ /* 0x000fe80000000800 */
[----:B------:R1:W-:Y:S04]  /*09f0*/  STS [R16+0x40], R15 ;  /* 0x0000400f10007388 */ /* 0x0003e80000000800 */
[----:B------:R2:W-:Y:S04]  /*0a00*/  STS [R8+0xc0], R17 ;  /* 0x0000c01108007388 */ /* 0x0005e80000000800 */
[----:B------:R-:W-:Y:S04]  /*0a10*/  STS [R22+0x140], R27 ;  /* 0x0001401b16007388 */ /* 0x000fe80000000800 */
[----:B------:R-:W-:Y:S01]  /*0a20*/  STS [R25+0x1c0], R18 ;  /* 0x0001c01219007388 */ /* 0x000fe20000000800 */
[----:B------:R-:W-:-:S05]  /*0a30*/  LOP3.LUT R9, R0, 0x1fc, RZ, 0xc0, !PT ;  /* 0x000001fc00097812 */ /* 0x000fca00078ec0ff */
[----:B------:R-:W-:Y:S01]  /*0a40*/  IMAD R20, R9, 0x4, R20 ;  /* 0x0000000409147824 */ /* 0x000fe200078e0214 */
[----:B------:R-:W-:Y:S01]  /*0a50*/  BAR.SYNC.DEFER_BLOCKING 0x0 ;  /* 0x0000000000007b1d */ /* 0x000fe20000010000 */
[----:B------:R-:W-:-:S05]  /*0a60*/  LOP3.LUT R0, R21, 0x1c, R0, 0xf8, !PT ;  /* 0x0000001c15007812 */ /* 0x000fca00078ef800 */
[----:B------:R-:W-:Y:S04]  /*0a70*/  LDS R4, [R20] ;  /* 0x0000000014047984 */ /* 0x000fe80000000800 */
[----:B------:R-:W-:Y:S04]  /*0a80*/  LDS R5, [R20+0x4] ;  /* 0x0000040014057984 */ /* 0x000fe80000000800 */
[----:B------:R-:W-:Y:S04]  /*0a90*/  LDS R6, [R20+0x8] ;  /* 0x0000080014067984 */ /* 0x000fe80000000800 */
[----:B------:R-:W3:Y:S01]  /*0aa0*/  LDS R7, [R20+0xc] ;  /* 0x00000c0014077984 */ /* 0x000ee20000000800 */
[----:B------:R-:W-:-:S02]  /*0ab0*/  ISETP.GE.AND P0, PT, R0, 0x40, PT ;  /* 0x000000400000780c */ /* 0x000fc40003f06270 */
[----:B-1----:R-:W-:Y:S02]  /*0ac0*/  LOP3.LUT R15, R3, R2, RZ, 0xfc, !PT ;  /* 0x00000002030f7212 */ /* 0x002fe400078efcff */
[----:B------:R-:W-:Y:S02]  /*0ad0*/  LOP3.LUT R13, R3, 0x10, R2, 0xfe, !PT ;  /* 0x00000010030d7812 */ /* 0x000fe400078efe02 */
[----:B--2---:R-:W-:Y:S02]  /*0ae0*/  LOP3.LUT R8, R9, 0x200, RZ, 0xfc, !PT ;  /* 0x0000020009087812 */ /* 0x004fe400078efcff */
[----:B------:R-:W-:Y:S02]  /*0af0*/  ISETP.LT.AND P1, PT, R15, 0x680, !P0 ;  /* 0x000006800f00780c */ /* 0x000fe40004721270 */
[----:B------:R-:W-:Y:S01]  /*0b00*/  ISETP.LT.AND P0, PT, R13, 0x680, !P0 ;  /* 0x000006800d00780c */ /* 0x000fe20004701270 */
[----:B------:R-:W-:Y:S01]  /*0b10*/  IMAD R3, R15, 0x40, R0 ;  /* 0x000000400f037824 */ /* 0x000fe200078e0200 */
[----:B------:R-:W-:-:S03]  /*0b20*/  SHF.R.U32.HI R8, RZ, 0x3, R8 ;  /* 0x00000003ff087819 */ /* 0x000fc60000011608 */
[----:B0-----:R-:W-:Y:S01]  /*0b30*/  IMAD.WIDE R2, R3, 0x4, R10 ;  /* 0x0000000403027825 */ /* 0x001fe200078e020a */
[----:B------:R-:W-:-:S04]  /*0b40*/  LOP3.LUT R8, R8, 0x7c, RZ, 0xc0, !PT ;  /* 0x0000007c08087812 */ /* 0x000fc800078ec0ff */
[----:B------:R-:W-:-:S05]  /*0b50*/  IADD3 R8, R8, UR4, RZ ;  /* 0x0000000408087c10 */ /* 0x000fca000fffe0ff */
[----:B------:R-:W-:Y:S01]  /*0b60*/  IMAD R8, R9, 0x4, R8 ;  /* 0x0000000409087824 */ /* 0x000fe200078e0208 */
[----:B---3--:R0:W-:Y:S02]  /*0b70*/  @P1 STG.E.128 desc[UR6][R2.64], R4 ;  /* 0x0000000402001986 */ /* 0x0081e4000c101d06 */
[----:B0-----:R-:W-:Y:S05]  /*0b80*/  @!P0 EXIT ;  /* 0x000000000000894d */ /* 0x001fea0003800000 */
[----:B0-----:R-:W-:Y:S01]  /*0b90*/  LDS R4, [R8+0x800] ;  /* 0x0008000008047984 */ /* 0x001fe20000000800 */
[----:B------:R-:W-:-:S03]  /*0ba0*/  IMAD R13, R13, 0x40, R0 ;  /* 0x000000400d0d7824 */ /* 0x000fc600078e0200 */
[----:B------:R-:W-:Y:S01]  /*0bb0*/  LDS R5, [R8+0x804] ;  /* 0x0008040008057984 */ /* 0x000fe20000000800 */
[----:B------:R-:W-:-:S03]  /*0bc0*/  IMAD.WIDE R10, R13, 0x4, R10 ;  /* 0x000000040d0a7825 */ /* 0x000fc600078e020a */
[----:B------:R-:W-:Y:S04]  /*0bd0*/  LDS R6, [R8+0x808] ;  /* 0x0008080008067984 */ /* 0x000fe80000000800 */
[----:B------:R-:W0:Y:S04]  /*0be0*/  LDS R7, [R8+0x80c] ;  /* 0x00080c0008077984 */ /* 0x000e280000000800 */
[----:B0-----:R-:W-:Y:S01]  /*0bf0*/  STG.E.128 desc[UR6][R10.64], R4 ;  /* 0x000000040a007986 */ /* 0x001fe2000c101d06 */
[----:B------:R-:W-:Y:S05]  /*0c00*/  EXIT ;  /* 0x000000000000794d */ /* 0x000fea0003800000 */
.L_x_0:
[----:B------:R-:W-:-:S00]  /*0c10*/  BRA `(.L_x_0) ;  /* 0xfffffffc00fc7947 */ /* 0x000fc0000383ffff */
[----:B------:R-:W-:-:S00]  /*0c20*/  NOP ;  /* 0x0000000000007918 */ /* 0x000fc00000000000 */
        /* <DEDUP_REMOVED lines=13> */
.L_x_1:


//--------------------- .nv.global.init           --------------------------
	.section	.nv.global.init,"aw",@progbits
.nv.global.init:
	.type		_$_str,@object
	.size		_$_str,(_$_str_$_2 - _$_str)
_$_str:
        /*0000*/ 	.byte	0x5f, 0x5f, 0x43, 0x55, 0x44, 0x41, 0x5f, 0x46, 0x54, 0x5a, 0x00
	.type		_$_str_$_2,@object
	.size		_$_str_$_2,(.L_1 - _$_str_$_2)
_$_str_$_2:
        /*000b*/ 	.byte	0x5f, 0x5f, 0x43, 0x55, 0x44, 0x41, 0x5f, 0x50, 0x52, 0x45, 0x43, 0x5f, 0x53, 0x51, 0x52, 0x54
        /*001b*/ 	.byte	0x00
.L_1:


//--------------------- .nv.shared.triton_poi_fused__native_batch_norm_legit_no_training_relu_36 --------------------------
	.section	.nv.shared.triton_poi_fused__native_batch_norm_legit_no_training_relu_36,"aw",@nobits
	.sectionflags	@""
	.align	16
	.zero		1024


//--------------------- .nv.constant0.triton_poi_fused__native_batch_norm_legit_no_training_relu_36 --------------------------
	.section	.nv.constant0.triton_poi_fused__native_batch_norm_legit_no_training_relu_36,"a",@progbits
	.sectionflags	@""
	.align	4
.nv.constant0.triton_poi_fused__native_batch_norm_legit_no_training_relu_36:
	.zero		584
